//
// Generated by NVIDIA NVVM Compiler
//
// Compiler Build ID: CL-36424714
// Cuda compilation tools, release 13.0, V13.0.88
// Based on NVVM 20.0.0
//

.version 9.0
.target sm_100
.address_size 64

	// .globl	_Z16occupancy_kernelILi64EEvPfPKfi

.visible .entry _Z16occupancy_kernelILi64EEvPfPKfi(
	.param .u64 .ptr .align 1 _Z16occupancy_kernelILi64EEvPfPKfi_param_0,
	.param .u64 .ptr .align 1 _Z16occupancy_kernelILi64EEvPfPKfi_param_1,
	.param .u32 _Z16occupancy_kernelILi64EEvPfPKfi_param_2
)
{
	.reg .pred 	%p<8>;
	.reg .b32 	%r<31>;
	.reg .b32 	%f<100>;
	.reg .b64 	%rd<15>;

	ld.param.u64 	%rd2, [_Z16occupancy_kernelILi64EEvPfPKfi_param_0];
	ld.param.u64 	%rd3, [_Z16occupancy_kernelILi64EEvPfPKfi_param_1];
	ld.param.u32 	%r12, [_Z16occupancy_kernelILi64EEvPfPKfi_param_2];
	cvta.to.global.u64 	%rd1, %rd3;
	mov.u32 	%r13, %ctaid.x;
	mov.u32 	%r14, %ntid.x;
	mov.u32 	%r15, %tid.x;
	mad.lo.s32 	%r1, %r13, %r14, %r15;
	mov.u32 	%r16, %nctaid.x;
	mul.lo.s32 	%r2, %r16, %r14;
	setp.ge.s32 	%p1, %r1, %r12;
	mov.f32 	%f99, 0f00000000;
	@%p1 bra 	$L__BB0_7;
	add.s32 	%r17, %r1, %r2;
	max.s32 	%r18, %r12, %r17;
	setp.lt.s32 	%p2, %r17, %r12;
	selp.u32 	%r19, 1, 0, %p2;
	add.s32 	%r20, %r17, %r19;
	sub.s32 	%r21, %r18, %r20;
	div.u32 	%r22, %r21, %r2;
	add.s32 	%r3, %r22, %r19;
	and.b32  	%r23, %r3, 3;
	setp.eq.s32 	%p3, %r23, 3;
	mov.f32 	%f99, 0f00000000;
	mov.u32 	%r29, %r1;
	@%p3 bra 	$L__BB0_4;
	add.s32 	%r24, %r3, 1;
	and.b32  	%r25, %r24, 3;
	neg.s32 	%r27, %r25;
	mov.f32 	%f99, 0f00000000;
	mov.u32 	%r29, %r1;
$L__BB0_3:
	.pragma "nounroll";
	mul.wide.s32 	%rd4, %r29, 4;
	add.s64 	%rd5, %rd1, %rd4;
	ld.global.nc.f32 	%f12, [%rd5];
	fma.rn.f32 	%f13, %f99, 0f3F800001, %f12;
	fma.rn.f32 	%f14, %f13, 0f3F800001, %f12;
	fma.rn.f32 	%f15, %f14, 0f3F800001, %f12;
	fma.rn.f32 	%f16, %f15, 0f3F800001, %f12;
	fma.rn.f32 	%f17, %f16, 0f3F800001, %f12;
	fma.rn.f32 	%f18, %f17, 0f3F800001, %f12;
	fma.rn.f32 	%f19, %f18, 0f3F800001, %f12;
	fma.rn.f32 	%f20, %f19, 0f3F800001, %f12;
	fma.rn.f32 	%f21, %f20, 0f3F800001, %f12;
	fma.rn.f32 	%f22, %f21, 0f3F800001, %f12;
	fma.rn.f32 	%f23, %f22, 0f3F800001, %f12;
	fma.rn.f32 	%f24, %f23, 0f3F800001, %f12;
	fma.rn.f32 	%f25, %f24, 0f3F800001, %f12;
	fma.rn.f32 	%f26, %f25, 0f3F800001, %f12;
	fma.rn.f32 	%f27, %f26, 0f3F800001, %f12;
	fma.rn.f32 	%f99, %f27, 0f3F800001, %f12;
	add.s32 	%r29, %r29, %r2;
	add.s32 	%r27, %r27, 1;
	setp.ne.s32 	%p4, %r27, 0;
	@%p4 bra 	$L__BB0_3;
$L__BB0_4:
	setp.lt.u32 	%p5, %r3, 3;
	@%p5 bra 	$L__BB0_7;
	mul.wide.s32 	%rd8, %r2, 4;
	shl.b32 	%r26, %r2, 2;
$L__BB0_6:
	mul.wide.s32 	%rd6, %r29, 4;
	add.s64 	%rd7, %rd1, %rd6;
	ld.global.nc.f32 	%f28, [%rd7];
	fma.rn.f32 	%f29, %f99, 0f3F800001, %f28;
	fma.rn.f32 	%f30, %f29, 0f3F800001, %f28;
	fma.rn.f32 	%f31, %f30, 0f3F800001, %f28;
	fma.rn.f32 	%f32, %f31, 0f3F800001, %f28;
	fma.rn.f32 	%f33, %f32, 0f3F800001, %f28;
	fma.rn.f32 	%f34, %f33, 0f3F800001, %f28;
	fma.rn.f32 	%f35, %f34, 0f3F800001, %f28;
	fma.rn.f32 	%f36, %f35, 0f3F800001, %f28;
	fma.rn.f32 	%f37, %f36, 0f3F800001, %f28;
	fma.rn.f32 	%f38, %f37, 0f3F800001, %f28;
	fma.rn.f32 	%f39, %f38, 0f3F800001, %f28;
	fma.rn.f32 	%f40, %f39, 0f3F800001, %f28;
	fma.rn.f32 	%f41, %f40, 0f3F800001, %f28;
	fma.rn.f32 	%f42, %f41, 0f3F800001, %f28;
	fma.rn.f32 	%f43, %f42, 0f3F800001, %f28;
	fma.rn.f32 	%f44, %f43, 0f3F800001, %f28;
	add.s64 	%rd9, %rd7, %rd8;
	ld.global.nc.f32 	%f45, [%rd9];
	fma.rn.f32 	%f46, %f44, 0f3F800001, %f45;
	fma.rn.f32 	%f47, %f46, 0f3F800001, %f45;
	fma.rn.f32 	%f48, %f47, 0f3F800001, %f45;
	fma.rn.f32 	%f49, %f48, 0f3F800001, %f45;
	fma.rn.f32 	%f50, %f49, 0f3F800001, %f45;
	fma.rn.f32 	%f51, %f50, 0f3F800001, %f45;
	fma.rn.f32 	%f52, %f51, 0f3F800001, %f45;
	fma.rn.f32 	%f53, %f52, 0f3F800001, %f45;
	fma.rn.f32 	%f54, %f53, 0f3F800001, %f45;
	fma.rn.f32 	%f55, %f54, 0f3F800001, %f45;
	fma.rn.f32 	%f56, %f55, 0f3F800001, %f45;
	fma.rn.f32 	%f57, %f56, 0f3F800001, %f45;
	fma.rn.f32 	%f58, %f57, 0f3F800001, %f45;
	fma.rn.f32 	%f59, %f58, 0f3F800001, %f45;
	fma.rn.f32 	%f60, %f59, 0f3F800001, %f45;
	fma.rn.f32 	%f61, %f60, 0f3F800001, %f45;
	add.s64 	%rd10, %rd9, %rd8;
	ld.global.nc.f32 	%f62, [%rd10];
	fma.rn.f32 	%f63, %f61, 0f3F800001, %f62;
	fma.rn.f32 	%f64, %f63, 0f3F800001, %f62;
	fma.rn.f32 	%f65, %f64, 0f3F800001, %f62;
	fma.rn.f32 	%f66, %f65, 0f3F800001, %f62;
	fma.rn.f32 	%f67, %f66, 0f3F800001, %f62;
	fma.rn.f32 	%f68, %f67, 0f3F800001, %f62;
	fma.rn.f32 	%f69, %f68, 0f3F800001, %f62;
	fma.rn.f32 	%f70, %f69, 0f3F800001, %f62;
	fma.rn.f32 	%f71, %f70, 0f3F800001, %f62;
	fma.rn.f32 	%f72, %f71, 0f3F800001, %f62;
	fma.rn.f32 	%f73, %f72, 0f3F800001, %f62;
	fma.rn.f32 	%f74, %f73, 0f3F800001, %f62;
	fma.rn.f32 	%f75, %f74, 0f3F800001, %f62;
	fma.rn.f32 	%f76, %f75, 0f3F800001, %f62;
	fma.rn.f32 	%f77, %f76, 0f3F800001, %f62;
	fma.rn.f32 	%f78, %f77, 0f3F800001, %f62;
	add.s64 	%rd11, %rd10, %rd8;
	ld.global.nc.f32 	%f79, [%rd11];
	fma.rn.f32 	%f80, %f78, 0f3F800001, %f79;
	fma.rn.f32 	%f81, %f80, 0f3F800001, %f79;
	fma.rn.f32 	%f82, %f81, 0f3F800001, %f79;
	fma.rn.f32 	%f83, %f82, 0f3F800001, %f79;
	fma.rn.f32 	%f84, %f83, 0f3F800001, %f79;
	fma.rn.f32 	%f85, %f84, 0f3F800001, %f79;
	fma.rn.f32 	%f86, %f85, 0f3F800001, %f79;
	fma.rn.f32 	%f87, %f86, 0f3F800001, %f79;
	fma.rn.f32 	%f88, %f87, 0f3F800001, %f79;
	fma.rn.f32 	%f89, %f88, 0f3F800001, %f79;
	fma.rn.f32 	%f90, %f89, 0f3F800001, %f79;
	fma.rn.f32 	%f91, %f90, 0f3F800001, %f79;
	fma.rn.f32 	%f92, %f91, 0f3F800001, %f79;
	fma.rn.f32 	%f93, %f92, 0f3F800001, %f79;
	fma.rn.f32 	%f94, %f93, 0f3F800001, %f79;
	fma.rn.f32 	%f99, %f94, 0f3F800001, %f79;
	add.s32 	%r29, %r26, %r29;
	setp.lt.s32 	%p6, %r29, %r12;
	@%p6 bra 	$L__BB0_6;
$L__BB0_7:
	setp.ge.s32 	%p7, %r1, %r12;
	@%p7 bra 	$L__BB0_9;
	cvta.to.global.u64 	%rd12, %rd2;
	mul.wide.s32 	%rd13, %r1, 4;
	add.s64 	%rd14, %rd12, %rd13;
	st.global.f32 	[%rd14], %f99;
$L__BB0_9:
	ret;

}
	// .globl	_Z16occupancy_kernelILi256EEvPfPKfi
.visible .entry _Z16occupancy_kernelILi256EEvPfPKfi(
	.param .u64 .ptr .align 1 _Z16occupancy_kernelILi256EEvPfPKfi_param_0,
	.param .u64 .ptr .align 1 _Z16occupancy_kernelILi256EEvPfPKfi_param_1,
	.param .u32 _Z16occupancy_kernelILi256EEvPfPKfi_param_2
)
{
	.reg .pred 	%p<8>;
	.reg .b32 	%r<31>;
	.reg .b32 	%f<100>;
	.reg .b64 	%rd<15>;

	ld.param.u64 	%rd2, [_Z16occupancy_kernelILi256EEvPfPKfi_param_0];
	ld.param.u64 	%rd3, [_Z16occupancy_kernelILi256EEvPfPKfi_param_1];
	ld.param.u32 	%r12, [_Z16occupancy_kernelILi256EEvPfPKfi_param_2];
	cvta.to.global.u64 	%rd1, %rd3;
	mov.u32 	%r13, %ctaid.x;
	mov.u32 	%r14, %ntid.x;
	mov.u32 	%r15, %tid.x;
	mad.lo.s32 	%r1, %r13, %r14, %r15;
	mov.u32 	%r16, %nctaid.x;
	mul.lo.s32 	%r2, %r16, %r14;
	setp.ge.s32 	%p1, %r1, %r12;
	mov.f32 	%f99, 0f00000000;
	@%p1 bra 	$L__BB1_7;
	add.s32 	%r17, %r1, %r2;
	max.s32 	%r18, %r12, %r17;
	setp.lt.s32 	%p2, %r17, %r12;
	selp.u32 	%r19, 1, 0, %p2;
	add.s32 	%r20, %r17, %r19;
	sub.s32 	%r21, %r18, %r20;
	div.u32 	%r22, %r21, %r2;
	add.s32 	%r3, %r22, %r19;
	and.b32  	%r23, %r3, 3;
	setp.eq.s32 	%p3, %r23, 3;
	mov.f32 	%f99, 0f00000000;
	mov.u32 	%r29, %r1;
	@%p3 bra 	$L__BB1_4;
	add.s32 	%r24, %r3, 1;
	and.b32  	%r25, %r24, 3;
	neg.s32 	%r27, %r25;
	mov.f32 	%f99, 0f00000000;
	mov.u32 	%r29, %r1;
$L__BB1_3:
	.pragma "nounroll";
	mul.wide.s32 	%rd4, %r29, 4;
	add.s64 	%rd5, %rd1, %rd4;
	ld.global.nc.f32 	%f12, [%rd5];
	fma.rn.f32 	%f13, %f99, 0f3F800001, %f12;
	fma.rn.f32 	%f14, %f13, 0f3F800001, %f12;
	fma.rn.f32 	%f15, %f14, 0f3F800001, %f12;
	fma.rn.f32 	%f16, %f15, 0f3F800001, %f12;
	fma.rn.f32 	%f17, %f16, 0f3F800001, %f12;
	fma.rn.f32 	%f18, %f17, 0f3F800001, %f12;
	fma.rn.f32 	%f19, %f18, 0f3F800001, %f12;
	fma.rn.f32 	%f20, %f19, 0f3F800001, %f12;
	fma.rn.f32 	%f21, %f20, 0f3F800001, %f12;
	fma.rn.f32 	%f22, %f21, 0f3F800001, %f12;
	fma.rn.f32 	%f23, %f22, 0f3F800001, %f12;
	fma.rn.f32 	%f24, %f23, 0f3F800001, %f12;
	fma.rn.f32 	%f25, %f24, 0f3F800001, %f12;
	fma.rn.f32 	%f26, %f25, 0f3F800001, %f12;
	fma.rn.f32 	%f27, %f26, 0f3F800001, %f12;
	fma.rn.f32 	%f99, %f27, 0f3F800001, %f12;
	add.s32 	%r29, %r29, %r2;
	add.s32 	%r27, %r27, 1;
	setp.ne.s32 	%p4, %r27, 0;
	@%p4 bra 	$L__BB1_3;
$L__BB1_4:
	setp.lt.u32 	%p5, %r3, 3;
	@%p5 bra 	$L__BB1_7;
	mul.wide.s32 	%rd8, %r2, 4;
	shl.b32 	%r26, %r2, 2;
$L__BB1_6:
	mul.wide.s32 	%rd6, %r29, 4;
	add.s64 	%rd7, %rd1, %rd6;
	ld.global.nc.f32 	%f28, [%rd7];
	fma.rn.f32 	%f29, %f99, 0f3F800001, %f28;
	fma.rn.f32 	%f30, %f29, 0f3F800001, %f28;
	fma.rn.f32 	%f31, %f30, 0f3F800001, %f28;
	fma.rn.f32 	%f32, %f31, 0f3F800001, %f28;
	fma.rn.f32 	%f33, %f32, 0f3F800001, %f28;
	fma.rn.f32 	%f34, %f33, 0f3F800001, %f28;
	fma.rn.f32 	%f35, %f34, 0f3F800001, %f28;
	fma.rn.f32 	%f36, %f35, 0f3F800001, %f28;
	fma.rn.f32 	%f37, %f36, 0f3F800001, %f28;
	fma.rn.f32 	%f38, %f37, 0f3F800001, %f28;
	fma.rn.f32 	%f39, %f38, 0f3F800001, %f28;
	fma.rn.f32 	%f40, %f39, 0f3F800001, %f28;
	fma.rn.f32 	%f41, %f40, 0f3F800001, %f28;
	fma.rn.f32 	%f42, %f41, 0f3F800001, %f28;
	fma.rn.f32 	%f43, %f42, 0f3F800001, %f28;
	fma.rn.f32 	%f44, %f43, 0f3F800001, %f28;
	add.s64 	%rd9, %rd7, %rd8;
	ld.global.nc.f32 	%f45, [%rd9];
	fma.rn.f32 	%f46, %f44, 0f3F800001, %f45;
	fma.rn.f32 	%f47, %f46, 0f3F800001, %f45;
	fma.rn.f32 	%f48, %f47, 0f3F800001, %f45;
	fma.rn.f32 	%f49, %f48, 0f3F800001, %f45;
	fma.rn.f32 	%f50, %f49, 0f3F800001, %f45;
	fma.rn.f32 	%f51, %f50, 0f3F800001, %f45;
	fma.rn.f32 	%f52, %f51, 0f3F800001, %f45;
	fma.rn.f32 	%f53, %f52, 0f3F800001, %f45;
	fma.rn.f32 	%f54, %f53, 0f3F800001, %f45;
	fma.rn.f32 	%f55, %f54, 0f3F800001, %f45;
	fma.rn.f32 	%f56, %f55, 0f3F800001, %f45;
	fma.rn.f32 	%f57, %f56, 0f3F800001, %f45;
	fma.rn.f32 	%f58, %f57, 0f3F800001, %f45;
	fma.rn.f32 	%f59, %f58, 0f3F800001, %f45;
	fma.rn.f32 	%f60, %f59, 0f3F800001, %f45;
	fma.rn.f32 	%f61, %f60, 0f3F800001, %f45;
	add.s64 	%rd10, %rd9, %rd8;
	ld.global.nc.f32 	%f62, [%rd10];
	fma.rn.f32 	%f63, %f61, 0f3F800001, %f62;
	fma.rn.f32 	%f64, %f63, 0f3F800001, %f62;
	fma.rn.f32 	%f65, %f64, 0f3F800001, %f62;
	fma.rn.f32 	%f66, %f65, 0f3F800001, %f62;
	fma.rn.f32 	%f67, %f66, 0f3F800001, %f62;
	fma.rn.f32 	%f68, %f67, 0f3F800001, %f62;
	fma.rn.f32 	%f69, %f68, 0f3F800001, %f62;
	fma.rn.f32 	%f70, %f69, 0f3F800001, %f62;
	fma.rn.f32 	%f71, %f70, 0f3F800001, %f62;
	fma.rn.f32 	%f72, %f71, 0f3F800001, %f62;
	fma.rn.f32 	%f73, %f72, 0f3F800001, %f62;
	fma.rn.f32 	%f74, %f73, 0f3F800001, %f62;
	fma.rn.f32 	%f75, %f74, 0f3F800001, %f62;
	fma.rn.f32 	%f76, %f75, 0f3F800001, %f62;
	fma.rn.f32 	%f77, %f76, 0f3F800001, %f62;
	fma.rn.f32 	%f78, %f77, 0f3F800001, %f62;
	add.s64 	%rd11, %rd10, %rd8;
	ld.global.nc.f32 	%f79, [%rd11];
	fma.rn.f32 	%f80, %f78, 0f3F800001, %f79;
	fma.rn.f32 	%f81, %f80, 0f3F800001, %f79;
	fma.rn.f32 	%f82, %f81, 0f3F800001, %f79;
	fma.rn.f32 	%f83, %f82, 0f3F800001, %f79;
	fma.rn.f32 	%f84, %f83, 0f3F800001, %f79;
	fma.rn.f32 	%f85, %f84, 0f3F800001, %f79;
	fma.rn.f32 	%f86, %f85, 0f3F800001, %f79;
	fma.rn.f32 	%f87, %f86, 0f3F800001, %f79;
	fma.rn.f32 	%f88, %f87, 0f3F800001, %f79;
	fma.rn.f32 	%f89, %f88, 0f3F800001, %f79;
	fma.rn.f32 	%f90, %f89, 0f3F800001, %f79;
	fma.rn.f32 	%f91, %f90, 0f3F800001, %f79;
	fma.rn.f32 	%f92, %f91, 0f3F800001, %f79;
	fma.rn.f32 	%f93, %f92, 0f3F800001, %f79;
	fma.rn.f32 	%f94, %f93, 0f3F800001, %f79;
	fma.rn.f32 	%f99, %f94, 0f3F800001, %f79;
	add.s32 	%r29, %r26, %r29;
	setp.lt.s32 	%p6, %r29, %r12;
	@%p6 bra 	$L__BB1_6;
$L__BB1_7:
	setp.ge.s32 	%p7, %r1, %r12;
	@%p7 bra 	$L__BB1_9;
	cvta.to.global.u64 	%rd12, %rd2;
	mul.wide.s32 	%rd13, %r1, 4;
	add.s64 	%rd14, %rd12, %rd13;
	st.global.f32 	[%rd14], %f99;
$L__BB1_9:
	ret;

}
	// .globl	_Z16occupancy_kernelILi1024EEvPfPKfi
.visible .entry _Z16occupancy_kernelILi1024EEvPfPKfi(
	.param .u64 .ptr .align 1 _Z16occupancy_kernelILi1024EEvPfPKfi_param_0,
	.param .u64 .ptr .align 1 _Z16occupancy_kernelILi1024EEvPfPKfi_param_1,
	.param .u32 _Z16occupancy_kernelILi1024EEvPfPKfi_param_2
)
{
	.reg .pred 	%p<8>;
	.reg .b32 	%r<31>;
	.reg .b32 	%f<100>;
	.reg .b64 	%rd<15>;

	ld.param.u64 	%rd2, [_Z16occupancy_kernelILi1024EEvPfPKfi_param_0];
	ld.param.u64 	%rd3, [_Z16occupancy_kernelILi1024EEvPfPKfi_param_1];
	ld.param.u32 	%r12, [_Z16occupancy_kernelILi1024EEvPfPKfi_param_2];
	cvta.to.global.u64 	%rd1, %rd3;
	mov.u32 	%r13, %ctaid.x;
	mov.u32 	%r14, %ntid.x;
	mov.u32 	%r15, %tid.x;
	mad.lo.s32 	%r1, %r13, %r14, %r15;
	mov.u32 	%r16, %nctaid.x;
	mul.lo.s32 	%r2, %r16, %r14;
	setp.ge.s32 	%p1, %r1, %r12;
	mov.f32 	%f99, 0f00000000;
	@%p1 bra 	$L__BB2_7;
	add.s32 	%r17, %r1, %r2;
	max.s32 	%r18, %r12, %r17;
	setp.lt.s32 	%p2, %r17, %r12;
	selp.u32 	%r19, 1, 0, %p2;
	add.s32 	%r20, %r17, %r19;
	sub.s32 	%r21, %r18, %r20;
	div.u32 	%r22, %r21, %r2;
	add.s32 	%r3, %r22, %r19;
	and.b32  	%r23, %r3, 3;
	setp.eq.s32 	%p3, %r23, 3;
	mov.f32 	%f99, 0f00000000;
	mov.u32 	%r29, %r1;
	@%p3 bra 	$L__BB2_4;
	add.s32 	%r24, %r3, 1;
	and.b32  	%r25, %r24, 3;
	neg.s32 	%r27, %r25;
	mov.f32 	%f99, 0f00000000;
	mov.u32 	%r29, %r1;
$L__BB2_3:
	.pragma "nounroll";
	mul.wide.s32 	%rd4, %r29, 4;
	add.s64 	%rd5, %rd1, %rd4;
	ld.global.nc.f32 	%f12, [%rd5];
	fma.rn.f32 	%f13, %f99, 0f3F800001, %f12;
	fma.rn.f32 	%f14, %f13, 0f3F800001, %f12;
	fma.rn.f32 	%f15, %f14, 0f3F800001, %f12;
	fma.rn.f32 	%f16, %f15, 0f3F800001, %f12;
	fma.rn.f32 	%f17, %f16, 0f3F800001, %f12;
	fma.rn.f32 	%f18, %f17, 0f3F800001, %f12;
	fma.rn.f32 	%f19, %f18, 0f3F800001, %f12;
	fma.rn.f32 	%f20, %f19, 0f3F800001, %f12;
	fma.rn.f32 	%f21, %f20, 0f3F800001, %f12;
	fma.rn.f32 	%f22, %f21, 0f3F800001, %f12;
	fma.rn.f32 	%f23, %f22, 0f3F800001, %f12;
	fma.rn.f32 	%f24, %f23, 0f3F800001, %f12;
	fma.rn.f32 	%f25, %f24, 0f3F800001, %f12;
	fma.rn.f32 	%f26, %f25, 0f3F800001, %f12;
	fma.rn.f32 	%f27, %f26, 0f3F800001, %f12;
	fma.rn.f32 	%f99, %f27, 0f3F800001, %f12;
	add.s32 	%r29, %r29, %r2;
	add.s32 	%r27, %r27, 1;
	setp.ne.s32 	%p4, %r27, 0;
	@%p4 bra 	$L__BB2_3;
$L__BB2_4:
	setp.lt.u32 	%p5, %r3, 3;
	@%p5 bra 	$L__BB2_7;
	mul.wide.s32 	%rd8, %r2, 4;
	shl.b32 	%r26, %r2, 2;
$L__BB2_6:
	mul.wide.s32 	%rd6, %r29, 4;
	add.s64 	%rd7, %rd1, %rd6;
	ld.global.nc.f32 	%f28, [%rd7];
	fma.rn.f32 	%f29, %f99, 0f3F800001, %f28;
	fma.rn.f32 	%f30, %f29, 0f3F800001, %f28;
	fma.rn.f32 	%f31, %f30, 0f3F800001, %f28;
	fma.rn.f32 	%f32, %f31, 0f3F800001, %f28;
	fma.rn.f32 	%f33, %f32, 0f3F800001, %f28;
	fma.rn.f32 	%f34, %f33, 0f3F800001, %f28;
	fma.rn.f32 	%f35, %f34, 0f3F800001, %f28;
	fma.rn.f32 	%f36, %f35, 0f3F800001, %f28;
	fma.rn.f32 	%f37, %f36, 0f3F800001, %f28;
	fma.rn.f32 	%f38, %f37, 0f3F800001, %f28;
	fma.rn.f32 	%f39, %f38, 0f3F800001, %f28;
	fma.rn.f32 	%f40, %f39, 0f3F800001, %f28;
	fma.rn.f32 	%f41, %f40, 0f3F800001, %f28;
	fma.rn.f32 	%f42, %f41, 0f3F800001, %f28;
	fma.rn.f32 	%f43, %f42, 0f3F800001, %f28;
	fma.rn.f32 	%f44, %f43, 0f3F800001, %f28;
	add.s64 	%rd9, %rd7, %rd8;
	ld.global.nc.f32 	%f45, [%rd9];
	fma.rn.f32 	%f46, %f44, 0f3F800001, %f45;
	fma.rn.f32 	%f47, %f46, 0f3F800001, %f45;
	fma.rn.f32 	%f48, %f47, 0f3F800001, %f45;
	fma.rn.f32 	%f49, %f48, 0f3F800001, %f45;
	fma.rn.f32 	%f50, %f49, 0f3F800001, %f45;
	fma.rn.f32 	%f51, %f50, 0f3F800001, %f45;
	fma.rn.f32 	%f52, %f51, 0f3F800001, %f45;
	fma.rn.f32 	%f53, %f52, 0f3F800001, %f45;
	fma.rn.f32 	%f54, %f53, 0f3F800001, %f45;
	fma.rn.f32 	%f55, %f54, 0f3F800001, %f45;
	fma.rn.f32 	%f56, %f55, 0f3F800001, %f45;
	fma.rn.f32 	%f57, %f56, 0f3F800001, %f45;
	fma.rn.f32 	%f58, %f57, 0f3F800001, %f45;
	fma.rn.f32 	%f59, %f58, 0f3F800001, %f45;
	fma.rn.f32 	%f60, %f59, 0f3F800001, %f45;
	fma.rn.f32 	%f61, %f60, 0f3F800001, %f45;
	add.s64 	%rd10, %rd9, %rd8;
	ld.global.nc.f32 	%f62, [%rd10];
	fma.rn.f32 	%f63, %f61, 0f3F800001, %f62;
	fma.rn.f32 	%f64, %f63, 0f3F800001, %f62;
	fma.rn.f32 	%f65, %f64, 0f3F800001, %f62;
	fma.rn.f32 	%f66, %f65, 0f3F800001, %f62;
	fma.rn.f32 	%f67, %f66, 0f3F800001, %f62;
	fma.rn.f32 	%f68, %f67, 0f3F800001, %f62;
	fma.rn.f32 	%f69, %f68, 0f3F800001, %f62;
	fma.rn.f32 	%f70, %f69, 0f3F800001, %f62;
	fma.rn.f32 	%f71, %f70, 0f3F800001, %f62;
	fma.rn.f32 	%f72, %f71, 0f3F800001, %f62;
	fma.rn.f32 	%f73, %f72, 0f3F800001, %f62;
	fma.rn.f32 	%f74, %f73, 0f3F800001, %f62;
	fma.rn.f32 	%f75, %f74, 0f3F800001, %f62;
	fma.rn.f32 	%f76, %f75, 0f3F800001, %f62;
	fma.rn.f32 	%f77, %f76, 0f3F800001, %f62;
	fma.rn.f32 	%f78, %f77, 0f3F800001, %f62;
	add.s64 	%rd11, %rd10, %rd8;
	ld.global.nc.f32 	%f79, [%rd11];
	fma.rn.f32 	%f80, %f78, 0f3F800001, %f79;
	fma.rn.f32 	%f81, %f80, 0f3F800001, %f79;
	fma.rn.f32 	%f82, %f81, 0f3F800001, %f79;
	fma.rn.f32 	%f83, %f82, 0f3F800001, %f79;
	fma.rn.f32 	%f84, %f83, 0f3F800001, %f79;
	fma.rn.f32 	%f85, %f84, 0f3F800001, %f79;
	fma.rn.f32 	%f86, %f85, 0f3F800001, %f79;
	fma.rn.f32 	%f87, %f86, 0f3F800001, %f79;
	fma.rn.f32 	%f88, %f87, 0f3F800001, %f79;
	fma.rn.f32 	%f89, %f88, 0f3F800001, %f79;
	fma.rn.f32 	%f90, %f89, 0f3F800001, %f79;
	fma.rn.f32 	%f91, %f90, 0f3F800001, %f79;
	fma.rn.f32 	%f92, %f91, 0f3F800001, %f79;
	fma.rn.f32 	%f93, %f92, 0f3F800001, %f79;
	fma.rn.f32 	%f94, %f93, 0f3F800001, %f79;
	fma.rn.f32 	%f99, %f94, 0f3F800001, %f79;
	add.s32 	%r29, %r26, %r29;
	setp.lt.s32 	%p6, %r29, %r12;
	@%p6 bra 	$L__BB2_6;
$L__BB2_7:
	setp.ge.s32 	%p7, %r1, %r12;
	@%p7 bra 	$L__BB2_9;
	cvta.to.global.u64 	%rd12, %rd2;
	mul.wide.s32 	%rd13, %r1, 4;
	add.s64 	%rd14, %rd12, %rd13;
	st.global.f32 	[%rd14], %f99;
$L__BB2_9:
	ret;

}


// ===== COMPILED SASS (sm_100) =====

	.target	sm_100

	.elftype	@"ET_EXEC"


//--------------------- .note.nv.tkinfo           --------------------------
	.section	.note.nv.tkinfo,"",@"SHT_NOTE"
	.sectionflags	@"SHF_NOTE_NV_TKINFO"
	.tkinfo
        /*0018*/ 	.word	0x00000002
        /*0030*/ 	.string	""
        /*0030*/ 	.string	"ptxas"
        /*0030*/ 	.string	"Cuda compilation tools, release 13.0, V13.0.88"
        /*0030*/ 	.string	"Build cuda_13.0.r13.0/compiler.36424714_0"
        /*0030*/ 	.string	"-arch sm_100 -m 64 "



//--------------------- .note.nv.cuinfo           --------------------------
	.section	.note.nv.cuinfo,"",@"SHT_NOTE"
	.sectionflags	@"SHF_NOTE_NV_CUINFO"
        /*0018*/ 	.short	0x0002
        /*001a*/ 	.short	0x0064
        /*001c*/ 	.short	0x0082
	.zero		2


//--------------------- .nv.info                  --------------------------
	.section	.nv.info,"",@"SHT_CUDA_INFO"
	.align	4


	//----- nvinfo : EIATTR_REGCOUNT
	.align		4
        /*0000*/ 	.byte	0x04, 0x2f
        /*0002*/ 	.short	(.L_1 - .L_0)
	.align		4
.L_0:
        /*0004*/ 	.word	index@(_Z16occupancy_kernelILi64EEvPfPKfi)
        /*0008*/ 	.word	0x00000016


	//----- nvinfo : EIATTR_FRAME_SIZE
	.align		4
.L_1:
        /*000c*/ 	.byte	0x04, 0x11
        /*000e*/ 	.short	(.L_3 - .L_2)
	.align		4
.L_2:
        /*0010*/ 	.word	index@(_Z16occupancy_kernelILi64EEvPfPKfi)
        /*0014*/ 	.word	0x00000000


	//----- nvinfo : EIATTR_REGCOUNT
	.align		4
.L_3:
        /*0018*/ 	.byte	0x04, 0x2f
        /*001a*/ 	.short	(.L_5 - .L_4)
	.align		4
.L_4:
        /*001c*/ 	.word	index@(_Z16occupancy_kernelILi256EEvPfPKfi)
        /*0020*/ 	.word	0x00000016


	//----- nvinfo : EIATTR_FRAME_SIZE
	.align		4
.L_5:
        /*0024*/ 	.byte	0x04, 0x11
        /*0026*/ 	.short	(.L_7 - .L_6)
	.align		4
.L_6:
        /*0028*/ 	.word	index@(_Z16occupancy_kernelILi256EEvPfPKfi)
        /*002c*/ 	.word	0x00000000


	//----- nvinfo : EIATTR_REGCOUNT
	.align		4
.L_7:
        /*0030*/ 	.byte	0x04, 0x2f
        /*0032*/ 	.short	(.L_9 - .L_8)
	.align		4
.L_8:
        /*0034*/ 	.word	index@(_Z16occupancy_kernelILi1024EEvPfPKfi)
        /*0038*/ 	.word	0x00000016


	//----- nvinfo : EIATTR_FRAME_SIZE
	.align		4
.L_9:
        /*003c*/ 	.byte	0x04, 0x11
        /*003e*/ 	.short	(.L_11 - .L_10)
	.align		4
.L_10:
        /*0040*/ 	.word	index@(_Z16occupancy_kernelILi1024EEvPfPKfi)
        /*0044*/ 	.word	0x00000000


	//----- nvinfo : EIATTR_MIN_STACK_SIZE
	.align		4
.L_11:
        /*0048*/ 	.byte	0x04, 0x12
        /*004a*/ 	.short	(.L_13 - .L_12)
	.align		4
.L_12:
        /*004c*/ 	.word	index@(_Z16occupancy_kernelILi1024EEvPfPKfi)
        /*0050*/ 	.word	0x00000000


	//----- nvinfo : EIATTR_MIN_STACK_SIZE
	.align		4
.L_13:
        /*0054*/ 	.byte	0x04, 0x12
        /*0056*/ 	.short	(.L_15 - .L_14)
	.align		4
.L_14:
        /*0058*/ 	.word	index@(_Z16occupancy_kernelILi256EEvPfPKfi)
        /*005c*/ 	.word	0x00000000


	//----- nvinfo : EIATTR_MIN_STACK_SIZE
	.align		4
.L_15:
        /*0060*/ 	.byte	0x04, 0x12
        /*0062*/ 	.short	(.L_17 - .L_16)
	.align		4
.L_16:
        /*0064*/ 	.word	index@(_Z16occupancy_kernelILi64EEvPfPKfi)
        /*0068*/ 	.word	0x00000000
.L_17:


//--------------------- .nv.compat                --------------------------
	.section	.nv.compat,"",@"SHT_CUDA_COMPAT_INFO"
	.align	4
        /*0000*/ 	.byte	0x02, 0x09, 0x00, 0x00, 0x02, 0x02, 0x01, 0x00, 0x02, 0x05, 0x05, 0x00, 0x03, 0x07, 0x01, 0x01
        /*0010*/ 	.byte	0x02, 0x03, 0x00, 0x00, 0x02, 0x06, 0x01, 0x00, 0x04, 0x0b, 0x08, 0x00, 0x09, 0x00, 0x00, 0x00
        /*0020*/ 	.byte	0x00, 0x00, 0x00, 0x00


//--------------------- .nv.info._Z16occupancy_kernelILi1024EEvPfPKfi --------------------------
	.section	.nv.info._Z16occupancy_kernelILi1024EEvPfPKfi,"",@"SHT_CUDA_INFO"
	.sectionflags	@""
	.align	4


	//----- nvinfo : EIATTR_CUDA_API_VERSION
	.align		4
        /*0000*/ 	.byte	0x04, 0x37
        /*0002*/ 	.short	(.L_19 - .L_18)
.L_18:
        /*0004*/ 	.word	0x00000082


	//----- nvinfo : EIATTR_KPARAM_INFO
	.align		4
.L_19:
        /*0008*/ 	.byte	0x04, 0x17
        /*000a*/ 	.short	(.L_21 - .L_20)
.L_20:
        /*000c*/ 	.word	0x00000000
        /*0010*/ 	.short	0x0002
        /*0012*/ 	.short	0x0010
        /*0014*/ 	.byte	0x00, 0xf0, 0x11, 0x00


	//----- nvinfo : EIATTR_KPARAM_INFO
	.align		4
.L_21:
        /*0018*/ 	.byte	0x04, 0x17
        /*001a*/ 	.short	(.L_23 - .L_22)
.L_22:
        /*001c*/ 	.word	0x00000000
        /*0020*/ 	.short	0x0001
        /*0022*/ 	.short	0x0008
        /*0024*/ 	.byte	0x00, 0xf5, 0x21, 0x00


	//----- nvinfo : EIATTR_KPARAM_INFO
	.align		4
.L_23:
        /*0028*/ 	.byte	0x04, 0x17
        /*002a*/ 	.short	(.L_25 - .L_24)
.L_24:
        /*002c*/ 	.word	0x00000000
        /*0030*/ 	.short	0x0000
        /*0032*/ 	.short	0x0000
        /*0034*/ 	.byte	0x00, 0xf5, 0x21, 0x00


	//----- nvinfo : EIATTR_SPARSE_MMA_MASK
	.align		4
.L_25:
        /*0038*/ 	.byte	0x03, 0x50
        /*003a*/ 	.short	0x0000


	//----- nvinfo : EIATTR_MAXREG_COUNT
	.align		4
        /*003c*/ 	.byte	0x03, 0x1b
        /*003e*/ 	.short	0x00ff


	//----- nvinfo : EIATTR_MERCURY_ISA_VERSION
	.align		4
        /*0040*/ 	.byte	0x03, 0x5f
        /*0042*/ 	.short	0x0101


	//----- nvinfo : EIATTR_VRC_CTA_INIT_COUNT
	.align		4
        /*0044*/ 	.byte	0x02, 0x4a
	.zero		1
	.zero		1


	//----- nvinfo : EIATTR_EXIT_INSTR_OFFSETS
	.align		4
        /*0048*/ 	.byte	0x04, 0x1c
        /*004a*/ 	.short	(.L_27 - .L_26)


	//   ....[0]....
.L_26:
        /*004c*/ 	.word	0x00000970


	//   ....[1]....
        /*0050*/ 	.word	0x000009b0


	//----- nvinfo : EIATTR_CRS_STACK_SIZE
	.align		4
.L_27:
        /*0054*/ 	.byte	0x04, 0x1e
        /*0056*/ 	.short	(.L_29 - .L_28)
.L_28:
        /*0058*/ 	.word	0x00000000


	//----- nvinfo : EIATTR_CBANK_PARAM_SIZE
	.align		4
.L_29:
        /*005c*/ 	.byte	0x03, 0x19
        /*005e*/ 	.short	0x0014


	//----- nvinfo : EIATTR_PARAM_CBANK
	.align		4
        /*0060*/ 	.byte	0x04, 0x0a
        /*0062*/ 	.short	(.L_31 - .L_30)
	.align		4
.L_30:
        /*0064*/ 	.word	index@(.nv.constant0._Z16occupancy_kernelILi1024EEvPfPKfi)
        /*0068*/ 	.short	0x0380
        /*006a*/ 	.short	0x0014


	//----- nvinfo : EIATTR_SW_WAR
	.align		4
.L_31:
        /*006c*/ 	.byte	0x04, 0x36
        /*006e*/ 	.short	(.L_33 - .L_32)
.L_32:
        /*0070*/ 	.word	0x00000008
.L_33:


//--------------------- .nv.info._Z16occupancy_kernelILi256EEvPfPKfi --------------------------
	.section	.nv.info._Z16occupancy_kernelILi256EEvPfPKfi,"",@"SHT_CUDA_INFO"
	.sectionflags	@""
	.align	4


	//----- nvinfo : EIATTR_CUDA_API_VERSION
	.align		4
        /*0000*/ 	.byte	0x04, 0x37
        /*0002*/ 	.short	(.L_35 - .L_34)
.L_34:
        /*0004*/ 	.word	0x00000082


	//----- nvinfo : EIATTR_KPARAM_INFO
	.align		4
.L_35:
        /*0008*/ 	.byte	0x04, 0x17
        /*000a*/ 	.short	(.L_37 - .L_36)
.L_36:
        /*000c*/ 	.word	0x00000000
        /*0010*/ 	.short	0x0002
        /*0012*/ 	.short	0x0010
        /*0014*/ 	.byte	0x00, 0xf0, 0x11, 0x00


	//----- nvinfo : EIATTR_KPARAM_INFO
	.align		4
.L_37:
        /*0018*/ 	.byte	0x04, 0x17
        /*001a*/ 	.short	(.L_39 - .L_38)
.L_38:
        /*001c*/ 	.word	0x00000000
        /*0020*/ 	.short	0x0001
        /*0022*/ 	.short	0x0008
        /*0024*/ 	.byte	0x00, 0xf5, 0x21, 0x00


	//----- nvinfo : EIATTR_KPARAM_INFO
	.align		4
.L_39:
        /*0028*/ 	.byte	0x04, 0x17
        /*002a*/ 	.short	(.L_41 - .L_40)
.L_40:
        /*002c*/ 	.word	0x00000000
        /*0030*/ 	.short	0x0000
        /*0032*/ 	.short	0x0000
        /*0034*/ 	.byte	0x00, 0xf5, 0x21, 0x00


	//----- nvinfo : EIATTR_SPARSE_MMA_MASK
	.align		4
.L_41:
        /*0038*/ 	.byte	0x03, 0x50
        /*003a*/ 	.short	0x0000


	//----- nvinfo : EIATTR_MAXREG_COUNT
	.align		4
        /*003c*/ 	.byte	0x03, 0x1b
        /*003e*/ 	.short	0x00ff


	//----- nvinfo : EIATTR_MERCURY_ISA_VERSION
	.align		4
        /*0040*/ 	.byte	0x03, 0x5f
        /*0042*/ 	.short	0x0101


	//----- nvinfo : EIATTR_VRC_CTA_INIT_COUNT
	.align		4
        /*0044*/ 	.byte	0x02, 0x4a
	.zero		1
	.zero		1


	//----- nvinfo : EIATTR_EXIT_INSTR_OFFSETS
	.align		4
        /*0048*/ 	.byte	0x04, 0x1c
        /*004a*/ 	.short	(.L_43 - .L_42)


	//   ....[0]....
.L_42:
        /*004c*/ 	.word	0x00000970


	//   ....[1]....
        /*0050*/ 	.word	0x000009b0


	//----- nvinfo : EIATTR_CRS_STACK_SIZE
	.align		4
.L_43:
        /*0054*/ 	.byte	0x04, 0x1e
        /*0056*/ 	.short	(.L_45 - .L_44)
.L_44:
        /*0058*/ 	.word	0x00000000


	//----- nvinfo : EIATTR_CBANK_PARAM_SIZE
	.align		4
.L_45:
        /*005c*/ 	.byte	0x03, 0x19
        /*005e*/ 	.short	0x0014


	//----- nvinfo : EIATTR_PARAM_CBANK
	.align		4
        /*0060*/ 	.byte	0x04, 0x0a
        /*0062*/ 	.short	(.L_47 - .L_46)
	.align		4
.L_46:
        /*0064*/ 	.word	index@(.nv.constant0._Z16occupancy_kernelILi256EEvPfPKfi)
        /*0068*/ 	.short	0x0380
        /*006a*/ 	.short	0x0014


	//----- nvinfo : EIATTR_SW_WAR
	.align		4
.L_47:
        /*006c*/ 	.byte	0x04, 0x36
        /*006e*/ 	.short	(.L_49 - .L_48)
.L_48:
        /*0070*/ 	.word	0x00000008
.L_49:


//--------------------- .nv.info._Z16occupancy_kernelILi64EEvPfPKfi --------------------------
	.section	.nv.info._Z16occupancy_kernelILi64EEvPfPKfi,"",@"SHT_CUDA_INFO"
	.sectionflags	@""
	.align	4


	//----- nvinfo : EIATTR_CUDA_API_VERSION
	.align		4
        /*0000*/ 	.byte	0x04, 0x37
        /*0002*/ 	.short	(.L_51 - .L_50)
.L_50:
        /*0004*/ 	.word	0x00000082


	//----- nvinfo : EIATTR_KPARAM_INFO
	.align		4
.L_51:
        /*0008*/ 	.byte	0x04, 0x17
        /*000a*/ 	.short	(.L_53 - .L_52)
.L_52:
        /*000c*/ 	.word	0x00000000
        /*0010*/ 	.short	0x0002
        /*0012*/ 	.short	0x0010
        /*0014*/ 	.byte	0x00, 0xf0, 0x11, 0x00


	//----- nvinfo : EIATTR_KPARAM_INFO
	.align		4
.L_53:
        /*0018*/ 	.byte	0x04, 0x17
        /*001a*/ 	.short	(.L_55 - .L_54)
.L_54:
        /*001c*/ 	.word	0x00000000
        /*0020*/ 	.short	0x0001
        /*0022*/ 	.short	0x0008
        /*0024*/ 	.byte	0x00, 0xf5, 0x21, 0x00


	//----- nvinfo : EIATTR_KPARAM_INFO
	.align		4
.L_55:
        /*0028*/ 	.byte	0x04, 0x17
        /*002a*/ 	.short	(.L_57 - .L_56)
.L_56:
        /*002c*/ 	.word	0x00000000
        /*0030*/ 	.short	0x0000
        /*0032*/ 	.short	0x0000
        /*0034*/ 	.byte	0x00, 0xf5, 0x21, 0x00


	//----- nvinfo : EIATTR_SPARSE_MMA_MASK
	.align		4
.L_57:
        /*0038*/ 	.byte	0x03, 0x50
        /*003a*/ 	.short	0x0000


	//----- nvinfo : EIATTR_MAXREG_COUNT
	.align		4
        /*003c*/ 	.byte	0x03, 0x1b
        /*003e*/ 	.short	0x00ff


	//----- nvinfo : EIATTR_MERCURY_ISA_VERSION
	.align		4
        /*0040*/ 	.byte	0x03, 0x5f
        /*0042*/ 	.short	0x0101


	//----- nvinfo : EIATTR_VRC_CTA_INIT_COUNT
	.align		4
        /*0044*/ 	.byte	0x02, 0x4a
	.zero		1
	.zero		1


	//----- nvinfo : EIATTR_EXIT_INSTR_OFFSETS
	.align		4
        /*0048*/ 	.byte	0x04, 0x1c
        /*004a*/ 	.short	(.L_59 - .L_58)


	//   ....[0]....
.L_58:
        /*004c*/ 	.word	0x00000970


	//   ....[1]....
        /*0050*/ 	.word	0x000009b0


	//----- nvinfo : EIATTR_CRS_STACK_SIZE
	.align		4
.L_59:
        /*0054*/ 	.byte	0x04, 0x1e
        /*0056*/ 	.short	(.L_61 - .L_60)
.L_60:
        /*0058*/ 	.word	0x00000000


	//----- nvinfo : EIATTR_CBANK_PARAM_SIZE
	.align		4
.L_61:
        /*005c*/ 	.byte	0x03, 0x19
        /*005e*/ 	.short	0x0014


	//----- nvinfo : EIATTR_PARAM_CBANK
	.align		4
        /*0060*/ 	.byte	0x04, 0x0a
        /*0062*/ 	.short	(.L_63 - .L_62)
	.align		4
.L_62:
        /*0064*/ 	.word	index@(.nv.constant0._Z16occupancy_kernelILi64EEvPfPKfi)
        /*0068*/ 	.short	0x0380
        /*006a*/ 	.short	0x0014


	//----- nvinfo : EIATTR_SW_WAR
	.align		4
.L_63:
        /*006c*/ 	.byte	0x04, 0x36
        /*006e*/ 	.short	(.L_65 - .L_64)
.L_64:
        /*0070*/ 	.word	0x00000008
.L_65:


//--------------------- .nv.callgraph             --------------------------
	.section	.nv.callgraph,"",@"SHT_CUDA_CALLGRAPH"
	.align	4
	.sectionentsize	8
	.align		4
        /*0000*/ 	.word	0x00000000
	.align		4
        /*0004*/ 	.word	0xffffffff
	.align		4
        /*0008*/ 	.word	0x00000000
	.align		4
        /*000c*/ 	.word	0xfffffffe
	.align		4
        /*0010*/ 	.word	0x00000000
	.align		4
        /*0014*/ 	.word	0xfffffffd
	.align		4
        /*0018*/ 	.word	0x00000000
	.align		4
        /*001c*/ 	.word	0xfffffffc


//--------------------- .text._Z16occupancy_kernelILi1024EEvPfPKfi --------------------------
	.section	.text._Z16occupancy_kernelILi1024EEvPfPKfi,"ax",@progbits
	.align	128
        .global         _Z16occupancy_kernelILi1024EEvPfPKfi
        .type           _Z16occupancy_kernelILi1024EEvPfPKfi,@function
        .size           _Z16occupancy_kernelILi1024EEvPfPKfi,(.L_x_21 - _Z16occupancy_kernelILi1024EEvPfPKfi)
        .other          _Z16occupancy_kernelILi1024EEvPfPKfi,@"STO_CUDA_ENTRY STV_DEFAULT"
_Z16occupancy_kernelILi1024EEvPfPKfi:
.text._Z16occupancy_kernelILi1024EEvPfPKfi:
[----:B------:R-:W-:Y:S01]  /*0000*/  LDC R1, c[0x0][0x37c] ;  /* 0x0000df00ff017b82 */ /* 0x000fe20000000800 */
[----:B------:R-:W0:Y:S07]  /*0010*/  S2R R0, SR_TID.X ;  /* 0x0000000000007919 */ /* 0x000e2e0000002100 */
[----:B------:R-:W0:Y:S01]  /*0020*/  S2UR UR6, SR_CTAID.X ;  /* 0x00000000000679c3 */ /* 0x000e220000002500 */
[----:B------:R-:W1:Y:S01]  /*0030*/  LDCU UR8, c[0x0][0x390] ;  /* 0x00007200ff0877ac */ /* 0x000e620008000800 */
[----:B------:R-:W-:Y:S01]  /*0040*/  BSSY.RECONVERGENT B0, `(.L_x_0) ;  /* 0x0000092000007945 */ /* 0x000fe20003800200 */
[----:B------:R-:W-:Y:S01]  /*0050*/  HFMA2 R4, -RZ, RZ, 0, 0 ;  /* 0x00000000ff047431 */ /* 0x000fe200000001ff */
[----:B------:R-:W2:Y:S04]  /*0060*/  LDCU.64 UR4, c[0x0][0x358] ;  /* 0x00006b00ff0477ac */ /* 0x000ea80008000a00 */
[----:B------:R-:W0:Y:S01]  /*0070*/  LDC R5, c[0x0][0x360] ;  /* 0x0000d800ff057b82 */ /* 0x000e220000000800 */
[----:B------:R-:W3:Y:S01]  /*0080*/  LDCU UR7, c[0x0][0x370] ;  /* 0x00006e00ff0777ac */ /* 0x000ee20008000800 */
[----:B0-----:R-:W-:-:S02]  /*0090*/  IMAD R0, R5, UR6, R0 ;  /* 0x0000000605007c24 */ /* 0x001fc4000f8e0200 */
[----:B---3--:R-:W-:-:S03]  /*00a0*/  IMAD R5, R5, UR7, RZ ;  /* 0x0000000705057c24 */ /* 0x008fc6000f8e02ff */
[----:B-1----:R-:W-:-:S13]  /*00b0*/  ISETP.GE.AND P0, PT, R0, UR8, PT ;  /* 0x0000000800007c0c */ /* 0x002fda000bf06270 */
[----:B--2---:R-:W-:Y:S05]  /*00c0*/  @P0 BRA `(.L_x_1) ;  /* 0x0000000800240947 */ /* 0x004fea0003800000 */
[----:B------:R-:W0:Y:S01]  /*00d0*/  I2F.U32.RP R8, R5 ;  /* 0x0000000500087306 */ /* 0x000e220000209000 */
[-C--:B------:R-:W-:Y:S01]  /*00e0*/  IADD3 R4, PT, PT, R0, R5.reuse, RZ ;  /* 0x0000000500047210 */ /* 0x080fe20007ffe0ff */
[----:B------:R-:W-:Y:S01]  /*00f0*/  BSSY.RECONVERGENT B1, `(.L_x_2) ;  /* 0x000003a000017945 */ /* 0x000fe20003800200 */
[----:B------:R-:W-:Y:S02]  /*0100*/  IADD3 R9, PT, PT, RZ, -R5, RZ ;  /* 0x80000005ff097210 */ /* 0x000fe40007ffe0ff */
[C---:B------:R-:W-:Y:S02]  /*0110*/  ISETP.GE.AND P1, PT, R4.reuse, UR8, PT ;  /* 0x0000000804007c0c */ /* 0x040fe4000bf26270 */
[----:B------:R-:W-:Y:S02]  /*0120*/  VIMNMX R7, PT, PT, R4, UR8, !PT ;  /* 0x0000000804077c48 */ /* 0x000fe4000ffe0100 */
[----:B------:R-:W-:Y:S02]  /*0130*/  SEL R6, RZ, 0x1, P1 ;  /* 0x00000001ff067807 */ /* 0x000fe40000800000 */
[----:B------:R-:W-:-:S02]  /*0140*/  ISETP.NE.U32.AND P3, PT, R5, RZ, PT ;  /* 0x000000ff0500720c */ /* 0x000fc40003f65070 */
[----:B------:R-:W-:Y:S01]  /*0150*/  IADD3 R4, PT, PT, R7, -R4, -R6 ;  /* 0x8000000407047210 */ /* 0x000fe20007ffe806 */
[----:B0-----:R-:W0:Y:S02]  /*0160*/  MUFU.RCP R8, R8 ;  /* 0x0000000800087308 */ /* 0x001e240000001000 */
[----:B0-----:R-:W-:Y:S02]  /*0170*/  IADD3 R2, PT, PT, R8, 0xffffffe, RZ ;  /* 0x0ffffffe08027810 */ /* 0x001fe40007ffe0ff */
[----:B------:R-:W-:-:S04]  /*0180*/  MOV R8, R0 ;  /* 0x0000000000087202 */ /* 0x000fc80000000f00 */
[----:B------:R0:W1:Y:S02]  /*0190*/  F2I.FTZ.U32.TRUNC.NTZ R3, R2 ;  /* 0x0000000200037305 */ /* 0x000064000021f000 */
[----:B0-----:R-:W-:Y:S01]  /*01a0*/  MOV R2, RZ ;  /* 0x000000ff00027202 */ /* 0x001fe20000000f00 */
[----:B-1----:R-:W-:-:S04]  /*01b0*/  IMAD R9, R9, R3, RZ ;  /* 0x0000000309097224 */ /* 0x002fc800078e02ff */
[----:B------:R-:W-:-:S06]  /*01c0*/  IMAD.HI.U32 R3, R3, R9, R2 ;  /* 0x0000000903037227 */ /* 0x000fcc00078e0002 */
[----:B------:R-:W-:-:S05]  /*01d0*/  IMAD.HI.U32 R7, R3, R4, RZ ;  /* 0x0000000403077227 */ /* 0x000fca00078e00ff */
[----:B------:R-:W-:-:S05]  /*01e0*/  IADD3 R2, PT, PT, -R7, RZ, RZ ;  /* 0x000000ff07027210 */ /* 0x000fca0007ffe1ff */
[----:B------:R-:W-:Y:S02]  /*01f0*/  IMAD R4, R5, R2, R4 ;  /* 0x0000000205047224 */ /* 0x000fe400078e0204 */
[----:B------:R-:W0:Y:S03]  /*0200*/  LDC.64 R2, c[0x0][0x388] ;  /* 0x0000e200ff027b82 */ /* 0x000e260000000a00 */
[----:B------:R-:W-:-:S13]  /*0210*/  ISETP.GE.U32.AND P1, PT, R4, R5, PT ;  /* 0x000000050400720c */ /* 0x000fda0003f26070 */
[----:B------:R-:W-:Y:S02]  /*0220*/  @P1 IADD3 R4, PT, PT, -R5, R4, RZ ;  /* 0x0000000405041210 */ /* 0x000fe40007ffe1ff */
[----:B------:R-:W-:Y:S02]  /*0230*/  @P1 IADD3 R7, PT, PT, R7, 0x1, RZ ;  /* 0x0000000107071810 */ /* 0x000fe40007ffe0ff */
[----:B------:R-:W-:-:S13]  /*0240*/  ISETP.GE.U32.AND P2, PT, R4, R5, PT ;  /* 0x000000050400720c */ /* 0x000fda0003f46070 */
[----:B------:R-:W-:Y:S02]  /*0250*/  @P2 IADD3 R7, PT, PT, R7, 0x1, RZ ;  /* 0x0000000107072810 */ /* 0x000fe40007ffe0ff */
[----:B------:R-:W-:-:S04]  /*0260*/  @!P3 LOP3.LUT R7, RZ, R5, RZ, 0x33, !PT ;  /* 0x00000005ff07b212 */ /* 0x000fc800078e33ff */
[----:B------:R-:W-:-:S04]  /*0270*/  IADD3 R9, PT, PT, R6, R7, RZ ;  /* 0x0000000706097210 */ /* 0x000fc80007ffe0ff */
[C---:B------:R-:W-:Y:S02]  /*0280*/  LOP3.LUT R4, R9.reuse, 0x3, RZ, 0xc0, !PT ;  /* 0x0000000309047812 */ /* 0x040fe400078ec0ff */
[----:B------:R-:W-:Y:S02]  /*0290*/  ISETP.GE.U32.AND P2, PT, R9, 0x3, PT ;  /* 0x000000030900780c */ /* 0x000fe40003f46070 */
[----:B------:R-:W-:Y:S02]  /*02a0*/  ISETP.NE.AND P1, PT, R4, 0x3, PT ;  /* 0x000000030400780c */ /* 0x000fe40003f25270 */
[----:B------:R-:W-:-:S11]  /*02b0*/  MOV R4, RZ ;  /* 0x000000ff00047202 */ /* 0x000fd60000000f00 */
[----:B0-----:R-:W-:Y:S05]  /*02c0*/  @!P1 BRA `(.L_x_3) ;  /* 0x0000000000709947 */ /* 0x001fea0003800000 */
[----:B------:R-:W0:Y:S01]  /*02d0*/  LDC.64 R6, c[0x0][0x388] ;  /* 0x0000e200ff067b82 */ /* 0x000e220000000a00 */
[----:B------:R-:W-:Y:S02]  /*02e0*/  IADD3 R9, PT, PT, R9, 0x1, RZ ;  /* 0x0000000109097810 */ /* 0x000fe40007ffe0ff */
[----:B------:R-:W-:Y:S02]  /*02f0*/  MOV R4, RZ ;  /* 0x000000ff00047202 */ /* 0x000fe40000000f00 */
[----:B------:R-:W-:Y:S02]  /*0300*/  LOP3.LUT R9, R9, 0x3, RZ, 0xc0, !PT ;  /* 0x0000000309097812 */ /* 0x000fe400078ec0ff */
[----:B------:R-:W-:Y:S02]  /*0310*/  MOV R8, R0 ;  /* 0x0000000000087202 */ /* 0x000fe40000000f00 */
[----:B------:R-:W-:-:S07]  /*0320*/  IADD3 R9, PT, PT, -R9, RZ, RZ ;  /* 0x000000ff09097210 */ /* 0x000fce0007ffe1ff */
.L_x_4:
[----:B0-----:R-:W-:-:S06]  /*0330*/  IMAD.WIDE R10, R8, 0x4, R6 ;  /* 0x00000004080a7825 */ /* 0x001fcc00078e0206 */
[----:B------:R-:W2:Y:S01]  /*0340*/  LDG.E.CONSTANT R11, desc[UR4][R10.64] ;  /* 0x000000040a0b7981 */ /* 0x000ea2000c1e9900 */
[----:B------:R-:W-:Y:S02]  /*0350*/  IADD3 R9, PT, PT, R9, 0x1, RZ ;  /* 0x0000000109097810 */ /* 0x000fe40007ffe0ff */
[----:B------:R-:W-:Y:S02]  /*0360*/  IADD3 R8, PT, PT, R5, R8, RZ ;  /* 0x0000000805087210 */ /* 0x000fe40007ffe0ff */
[----:B------:R-:W-:Y:S01]  /*0370*/  ISETP.NE.AND P1, PT, R9, RZ, PT ;  /* 0x000000ff0900720c */ /* 0x000fe20003f25270 */
[----:B--2---:R-:W-:-:S04]  /*0380*/  FFMA R4, R4, 1.0000001192092895508, R11 ;  /* 0x3f80000104047823 */ /* 0x004fc8000000000b */
[----:B------:R-:W-:-:S04]  /*0390*/  FFMA R4, R4, 1.0000001192092895508, R11 ;  /* 0x3f80000104047823 */ /* 0x000fc8000000000b */
        /* <DEDUP_REMOVED lines=13> */
[----:B------:R-:W-:Y:S01]  /*0470*/  FFMA R4, R4, 1.0000001192092895508, R11 ;  /* 0x3f80000104047823 */ /* 0x000fe2000000000b */
[----:B------:R-:W-:Y:S06]  /*0480*/  @P1 BRA `(.L_x_4) ;  /* 0xfffffffc00a81947 */ /* 0x000fec000383ffff */
.L_x_3:
[----:B------:R-:W-:Y:S05]  /*0490*/  BSYNC.RECONVERGENT B1 ;  /* 0x0000000000017941 */ /* 0x000fea0003800200 */
.L_x_2:
[----:B------:R-:W-:Y:S05]  /*04a0*/  @!P2 BRA `(.L_x_1) ;  /* 0x00000004002ca947 */ /* 0x000fea0003800000 */
.L_x_5:
[----:B------:R-:W-:-:S05]  /*04b0*/  IMAD.WIDE R18, R8, 0x4, R2 ;  /* 0x0000000408127825 */ /* 0x000fca00078e0202 */
[----:B------:R-:W2:Y:S01]  /*04c0*/  LDG.E.CONSTANT R11, desc[UR4][R18.64] ;  /* 0x00000004120b7981 */ /* 0x000ea2000c1e9900 */
[----:B------:R-:W-:-:S05]  /*04d0*/  IMAD.WIDE R12, R5, 0x4, R18 ;  /* 0x00000004050c7825 */ /* 0x000fca00078e0212 */
[----:B------:R-:W3:Y:S01]  /*04e0*/  LDG.E.CONSTANT R6, desc[UR4][R12.64] ;  /* 0x000000040c067981 */ /* 0x000ee2000c1e9900 */
[----:B------:R-:W-:-:S05]  /*04f0*/  IMAD.WIDE R14, R5, 0x4, R12 ;  /* 0x00000004050e7825 */ /* 0x000fca00078e020c */
[----:B------:R-:W4:Y:S01]  /*0500*/  LDG.E.CONSTANT R7, desc[UR4][R14.64] ;  /* 0x000000040e077981 */ /* 0x000f22000c1e9900 */
[----:B------:R-:W-:-:S05]  /*0510*/  IMAD.WIDE R16, R5, 0x4, R14 ;  /* 0x0000000405107825 */ /* 0x000fca00078e020e */
[----:B------:R-:W5:Y:S01]  /*0520*/  LDG.E.CONSTANT R9, desc[UR4][R16.64] ;  /* 0x0000000410097981 */ /* 0x000f62000c1e9900 */
[----:B------:R-:W-:-:S04]  /*0530*/  LEA R8, R5, R8, 0x2 ;  /* 0x0000000805087211 */ /* 0x000fc800078e10ff */
[----:B------:R-:W-:Y:S01]  /*0540*/  ISETP.GE.AND P1, PT, R8, UR8, PT ;  /* 0x0000000808007c0c */ /* 0x000fe2000bf26270 */
        /* <DEDUP_REMOVED lines=16> */
[----:B---3--:R-:W-:-:S04]  /*0650*/  FFMA R11, R11, 1.0000001192092895508, R6 ;  /* 0x3f8000010b0b7823 */ /* 0x008fc80000000006 */
        /* <DEDUP_REMOVED lines=15> */
[----:B----4-:R-:W-:-:S04]  /*0750*/  FFMA R6, R6, 1.0000001192092895508, R7 ;  /* 0x3f80000106067823 */ /* 0x010fc80000000007 */
        /* <DEDUP_REMOVED lines=15> */
[----:B-----5:R-:W-:-:S04]  /*0850*/  FFMA R6, R6, 1.0000001192092895508, R9 ;  /* 0x3f80000106067823 */ /* 0x020fc80000000009 */
        /* <DEDUP_REMOVED lines=15> */
[----:B------:R-:W-:Y:S06]  /*0950*/  @!P1 BRA `(.L_x_5) ;  /* 0xfffffff800d49947 */ /* 0x000fec000383ffff */
.L_x_1:
[----:B------:R-:W-:Y:S05]  /*0960*/  BSYNC.RECONVERGENT B0 ;  /* 0x0000000000007941 */ /* 0x000fea0003800200 */
.L_x_0:
[----:B------:R-:W-:Y:S05]  /*0970*/  @P0 EXIT ;  /* 0x000000000000094d */ /* 0x000fea0003800000 */
[----:B------:R-:W0:Y:S02]  /*0980*/  LDC.64 R2, c[0x0][0x380] ;  /* 0x0000e000ff027b82 */ /* 0x000e240000000a00 */
[----:B0-----:R-:W-:-:S05]  /*0990*/  IMAD.WIDE R2, R0, 0x4, R2 ;  /* 0x0000000400027825 */ /* 0x001fca00078e0202 */
[----:B------:R-:W-:Y:S01]  /*09a0*/  STG.E desc[UR4][R2.64], R4 ;  /* 0x0000000402007986 */ /* 0x000fe2000c101904 */
[----:B------:R-:W-:Y:S05]  /*09b0*/  EXIT ;  /* 0x000000000000794d */ /* 0x000fea0003800000 */
.L_x_6:
[----:B------:R-:W-:-:S00]  /*09c0*/  BRA `(.L_x_6) ;  /* 0xfffffffc00fc7947 */ /* 0x000fc0000383ffff */
[----:B------:R-:W-:-:S00]  /*09d0*/  NOP ;  /* 0x0000000000007918 */ /* 0x000fc00000000000 */
        /* <DEDUP_REMOVED lines=10> */
.L_x_21:


//--------------------- .text._Z16occupancy_kernelILi256EEvPfPKfi --------------------------
	.section	.text._Z16occupancy_kernelILi256EEvPfPKfi,"ax",@progbits
	.align	128
        .global         _Z16occupancy_kernelILi256EEvPfPKfi
        .type           _Z16occupancy_kernelILi256EEvPfPKfi,@function
        .size           _Z16occupancy_kernelILi256EEvPfPKfi,(.L_x_22 - _Z16occupancy_kernelILi256EEvPfPKfi)
        .other          _Z16occupancy_kernelILi256EEvPfPKfi,@"STO_CUDA_ENTRY STV_DEFAULT"
_Z16occupancy_kernelILi256EEvPfPKfi:
.text._Z16occupancy_kernelILi256EEvPfPKfi:
        /* <DEDUP_REMOVED lines=51> */
.L_x_11:
        /* <DEDUP_REMOVED lines=22> */
.L_x_10:
[----:B------:R-:W-:Y:S05]  /*0490*/  BSYNC.RECONVERGENT B1 ;  /* 0x0000000000017941 */ /* 0x000fea0003800200 */
.L_x_9:
[----:B------:R-:W-:Y:S05]  /*04a0*/  @!P2 BRA `(.L_x_8) ;  /* 0x00000004002ca947 */ /* 0x000fea0003800000 */
.L_x_12:
        /* <DEDUP_REMOVED lines=75> */
.L_x_8:
[----:B------:R-:W-:Y:S05]  /*0960*/  BSYNC.RECONVERGENT B0 ;  /* 0x0000000000007941 */ /* 0x000fea0003800200 */
.L_x_7:
[----:B------:R-:W-:Y:S05]  /*0970*/  @P0 EXIT ;  /* 0x000000000000094d */ /* 0x000fea0003800000 */
[----:B------:R-:W0:Y:S02]  /*0980*/  LDC.64 R2, c[0x0][0x380] ;  /* 0x0000e000ff027b82 */ /* 0x000e240000000a00 */
[----:B0-----:R-:W-:-:S05]  /*0990*/  IMAD.WIDE R2, R0, 0x4, R2 ;  /* 0x0000000400027825 */ /* 0x001fca00078e0202 */
[----:B------:R-:W-:Y:S01]  /*09a0*/  STG.E desc[UR4][R2.64], R4 ;  /* 0x0000000402007986 */ /* 0x000fe2000c101904 */
[----:B------:R-:W-:Y:S05]  /*09b0*/  EXIT ;  /* 0x000000000000794d */ /* 0x000fea0003800000 */
.L_x_13:
        /* <DEDUP_REMOVED lines=12> */
.L_x_22:


//--------------------- .text._Z16occupancy_kernelILi64EEvPfPKfi --------------------------
	.section	.text._Z16occupancy_kernelILi64EEvPfPKfi,"ax",@progbits
	.align	128
        .global         _Z16occupancy_kernelILi64EEvPfPKfi
        .type           _Z16occupancy_kernelILi64EEvPfPKfi,@function
        .size           _Z16occupancy_kernelILi64EEvPfPKfi,(.L_x_23 - _Z16occupancy_kernelILi64EEvPfPKfi)
        .other          _Z16occupancy_kernelILi64EEvPfPKfi,@"STO_CUDA_ENTRY STV_DEFAULT"
_Z16occupancy_kernelILi64EEvPfPKfi:
.text._Z16occupancy_kernelILi64EEvPfPKfi:
        /* <DEDUP_REMOVED lines=51> */
.L_x_18:
        /* <DEDUP_REMOVED lines=22> */
.L_x_17:
[----:B------:R-:W-:Y:S05]  /*0490*/  BSYNC.RECONVERGENT B1 ;  /* 0x0000000000017941 */ /* 0x000fea0003800200 */
.L_x_16:
[----:B------:R-:W-:Y:S05]  /*04a0*/  @!P2 BRA `(.L_x_15) ;  /* 0x00000004002ca947 */ /* 0x000fea0003800000 */
.L_x_19:
        /* <DEDUP_REMOVED lines=75> */
.L_x_15:
[----:B------:R-:W-:Y:S05]  /*0960*/  BSYNC.RECONVERGENT B0 ;  /* 0x0000000000007941 */ /* 0x000fea0003800200 */
.L_x_14:
[----:B------:R-:W-:Y:S05]  /*0970*/  @P0 EXIT ;  /* 0x000000000000094d */ /* 0x000fea0003800000 */
[----:B------:R-:W0:Y:S02]  /*0980*/  LDC.64 R2, c[0x0][0x380] ;  /* 0x0000e000ff027b82 */ /* 0x000e240000000a00 */
[----:B0-----:R-:W-:-:S05]  /*0990*/  IMAD.WIDE R2, R0, 0x4, R2 ;  /* 0x0000000400027825 */ /* 0x001fca00078e0202 */
[----:B------:R-:W-:Y:S01]  /*09a0*/  STG.E desc[UR4][R2.64], R4 ;  /* 0x0000000402007986 */ /* 0x000fe2000c101904 */
[----:B------:R-:W-:Y:S05]  /*09b0*/  EXIT ;  /* 0x000000000000794d */ /* 0x000fea0003800000 */
.L_x_20:
        /* <DEDUP_REMOVED lines=12> */
.L_x_23:


//--------------------- .nv.shared.reserved.0     --------------------------
	.section	.nv.shared.reserved.0,"aw",@nobits
	.weak		__nv_reservedSMEM_offset_0_alias
	.size		__nv_reservedSMEM_offset_0_alias, 0, 64
	.other		__nv_reservedSMEM_offset_0_alias,@"STO_CUDA_RESERVED_SHARED STV_DEFAULT"
__nv_reservedSMEM_offset_0_alias:
	.zero		0
	.zero		64


//--------------------- .nv.constant0._Z16occupancy_kernelILi1024EEvPfPKfi --------------------------
	.section	.nv.constant0._Z16occupancy_kernelILi1024EEvPfPKfi,"a",@progbits
	.sectionflags	@""
	.align	4
.nv.constant0._Z16occupancy_kernelILi1024EEvPfPKfi:
	.zero		916


//--------------------- .nv.constant0._Z16occupancy_kernelILi256EEvPfPKfi --------------------------
	.section	.nv.constant0._Z16occupancy_kernelILi256EEvPfPKfi,"a",@progbits
	.sectionflags	@""
	.align	4
.nv.constant0._Z16occupancy_kernelILi256EEvPfPKfi:
	.zero		916


//--------------------- .nv.constant0._Z16occupancy_kernelILi64EEvPfPKfi --------------------------
	.section	.nv.constant0._Z16occupancy_kernelILi64EEvPfPKfi,"a",@progbits
	.sectionflags	@""
	.align	4
.nv.constant0._Z16occupancy_kernelILi64EEvPfPKfi:
	.zero		916


//--------------------- SYMBOLS --------------------------

	.type		.nv.reservedSmem.offset0,@object
	.size		.nv.reservedSmem.offset0,0x4
